//
// Generated by NVIDIA NVVM Compiler
//
// Compiler Build ID: CL-36424714
// Cuda compilation tools, release 13.0, V13.0.88
// Based on NVVM 20.0.0
//

.version 9.0
.target sm_100
.address_size 64

	// .globl	_Z20assign_colors_kerneliPiiS_S_S_Pb

.visible .entry _Z20assign_colors_kerneliPiiS_S_S_Pb(
	.param .u32 _Z20assign_colors_kerneliPiiS_S_S_Pb_param_0,
	.param .u64 .ptr .align 1 _Z20assign_colors_kerneliPiiS_S_S_Pb_param_1,
	.param .u32 _Z20assign_colors_kerneliPiiS_S_S_Pb_param_2,
	.param .u64 .ptr .align 1 _Z20assign_colors_kerneliPiiS_S_S_Pb_param_3,
	.param .u64 .ptr .align 1 _Z20assign_colors_kerneliPiiS_S_S_Pb_param_4,
	.param .u64 .ptr .align 1 _Z20assign_colors_kerneliPiiS_S_S_Pb_param_5,
	.param .u64 .ptr .align 1 _Z20assign_colors_kerneliPiiS_S_S_Pb_param_6
)
{
	.reg .pred 	%p<15>;
	.reg .b16 	%rs<7>;
	.reg .b32 	%r<54>;
	.reg .b64 	%rd<34>;

	ld.param.u64 	%rd6, [_Z20assign_colors_kerneliPiiS_S_S_Pb_param_1];
	ld.param.u32 	%r29, [_Z20assign_colors_kerneliPiiS_S_S_Pb_param_2];
	ld.param.u64 	%rd7, [_Z20assign_colors_kerneliPiiS_S_S_Pb_param_3];
	ld.param.u64 	%rd8, [_Z20assign_colors_kerneliPiiS_S_S_Pb_param_4];
	ld.param.u64 	%rd9, [_Z20assign_colors_kerneliPiiS_S_S_Pb_param_5];
	ld.param.u64 	%rd10, [_Z20assign_colors_kerneliPiiS_S_S_Pb_param_6];
	cvta.to.global.u64 	%rd1, %rd9;
	cvta.to.global.u64 	%rd2, %rd10;
	mov.u32 	%r30, %ctaid.x;
	mov.u32 	%r31, %ntid.x;
	mov.u32 	%r32, %tid.x;
	mad.lo.s32 	%r1, %r30, %r31, %r32;
	setp.lt.s32 	%p1, %r29, 0;
	@%p1 bra 	$L__BB0_12;
	add.s32 	%r2, %r29, 1;
	mad.lo.s32 	%r3, %r1, %r29, %r1;
	and.b32  	%r4, %r2, 7;
	setp.lt.u32 	%p2, %r29, 7;
	mov.b32 	%r48, 0;
	@%p2 bra 	$L__BB0_4;
	and.b32  	%r48, %r2, -8;
	neg.s32 	%r46, %r48;
	add.s64 	%rd3, %rd2, 3;
	mov.u32 	%r45, %r3;
$L__BB0_3:
	.pragma "nounroll";
	cvt.s64.s32 	%rd11, %r45;
	add.s64 	%rd12, %rd3, %rd11;
	mov.b16 	%rs1, 0;
	st.global.u8 	[%rd12+-3], %rs1;
	st.global.u8 	[%rd12+-2], %rs1;
	st.global.u8 	[%rd12+-1], %rs1;
	st.global.u8 	[%rd12], %rs1;
	st.global.u8 	[%rd12+1], %rs1;
	st.global.u8 	[%rd12+2], %rs1;
	st.global.u8 	[%rd12+3], %rs1;
	st.global.u8 	[%rd12+4], %rs1;
	add.s32 	%r46, %r46, 8;
	add.s32 	%r45, %r45, 8;
	setp.ne.s32 	%p3, %r46, 0;
	@%p3 bra 	$L__BB0_3;
$L__BB0_4:
	setp.eq.s32 	%p4, %r4, 0;
	@%p4 bra 	$L__BB0_12;
	setp.lt.u32 	%p5, %r4, 4;
	@%p5 bra 	$L__BB0_7;
	add.s32 	%r34, %r48, %r3;
	cvt.s64.s32 	%rd13, %r34;
	add.s64 	%rd14, %rd2, %rd13;
	mov.b16 	%rs2, 0;
	st.global.u8 	[%rd14], %rs2;
	st.global.u8 	[%rd14+1], %rs2;
	st.global.u8 	[%rd14+2], %rs2;
	st.global.u8 	[%rd14+3], %rs2;
	add.s32 	%r48, %r48, 4;
$L__BB0_7:
	and.b32  	%r35, %r2, 3;
	setp.eq.s32 	%p6, %r35, 0;
	@%p6 bra 	$L__BB0_12;
	setp.eq.s32 	%p7, %r35, 1;
	@%p7 bra 	$L__BB0_10;
	add.s32 	%r36, %r48, %r3;
	cvt.s64.s32 	%rd15, %r36;
	add.s64 	%rd16, %rd2, %rd15;
	mov.b16 	%rs3, 0;
	st.global.u8 	[%rd16], %rs3;
	st.global.u8 	[%rd16+1], %rs3;
	add.s32 	%r48, %r48, 2;
$L__BB0_10:
	and.b32  	%r37, %r29, 1;
	setp.eq.b32 	%p8, %r37, 1;
	@%p8 bra 	$L__BB0_12;
	add.s32 	%r38, %r48, %r3;
	cvt.s64.s32 	%rd17, %r38;
	add.s64 	%rd18, %rd2, %rd17;
	mov.b16 	%rs4, 0;
	st.global.u8 	[%rd18], %rs4;
$L__BB0_12:
	cvta.to.global.u64 	%rd19, %rd6;
	mul.wide.s32 	%rd20, %r1, 4;
	add.s64 	%rd21, %rd19, %rd20;
	ld.global.u32 	%r16, [%rd21];
	cvta.to.global.u64 	%rd22, %rd7;
	mul.wide.s32 	%rd23, %r16, 4;
	add.s64 	%rd4, %rd22, %rd23;
	ld.global.u32 	%r52, [%rd4];
	setp.lt.s32 	%p9, %r52, 1;
	@%p9 bra 	$L__BB0_17;
	mul.lo.s32 	%r18, %r16, %r29;
	mad.lo.s32 	%r19, %r1, %r29, %r1;
	cvta.to.global.u64 	%rd5, %rd8;
	mov.b32 	%r51, 0;
$L__BB0_14:
	add.s32 	%r40, %r51, %r18;
	mul.wide.s32 	%rd24, %r40, 4;
	add.s64 	%rd25, %rd5, %rd24;
	ld.global.u32 	%r41, [%rd25];
	mul.wide.s32 	%rd26, %r41, 4;
	add.s64 	%rd27, %rd1, %rd26;
	ld.global.u32 	%r23, [%rd27];
	setp.lt.s32 	%p10, %r23, 0;
	@%p10 bra 	$L__BB0_16;
	add.s32 	%r42, %r23, %r19;
	cvt.s64.s32 	%rd28, %r42;
	add.s64 	%rd29, %rd2, %rd28;
	mov.b16 	%rs5, 1;
	st.global.u8 	[%rd29], %rs5;
	ld.global.u32 	%r52, [%rd4];
$L__BB0_16:
	add.s32 	%r51, %r51, 1;
	setp.lt.s32 	%p11, %r51, %r52;
	@%p11 bra 	$L__BB0_14;
$L__BB0_17:
	setp.lt.s32 	%p12, %r29, 0;
	@%p12 bra 	$L__BB0_22;
	mad.lo.s32 	%r20, %r1, %r29, %r1;
	mov.b32 	%r53, 0;
$L__BB0_19:
	add.s32 	%r44, %r53, %r20;
	cvt.s64.s32 	%rd30, %r44;
	add.s64 	%rd31, %rd2, %rd30;
	ld.global.u8 	%rs6, [%rd31];
	setp.ne.s16 	%p13, %rs6, 0;
	@%p13 bra 	$L__BB0_21;
	add.s64 	%rd33, %rd1, %rd23;
	st.global.u32 	[%rd33], %r53;
	bra.uni 	$L__BB0_22;
$L__BB0_21:
	add.s32 	%r28, %r53, 1;
	setp.ne.s32 	%p14, %r53, %r29;
	mov.u32 	%r53, %r28;
	@%p14 bra 	$L__BB0_19;
$L__BB0_22:
	ret;

}


// ===== COMPILED SASS (sm_100) =====

	.target	sm_100

	.elftype	@"ET_EXEC"


//--------------------- .note.nv.tkinfo           --------------------------
	.section	.note.nv.tkinfo,"",@"SHT_NOTE"
	.sectionflags	@"SHF_NOTE_NV_TKINFO"
	.tkinfo
        /*0018*/ 	.word	0x00000002
        /*0030*/ 	.string	""
        /*0030*/ 	.string	"ptxas"
        /*0030*/ 	.string	"Cuda compilation tools, release 13.0, V13.0.88"
        /*0030*/ 	.string	"Build cuda_13.0.r13.0/compiler.36424714_0"
        /*0030*/ 	.string	"-arch sm_100 -m 64 "



//--------------------- .note.nv.cuinfo           --------------------------
	.section	.note.nv.cuinfo,"",@"SHT_NOTE"
	.sectionflags	@"SHF_NOTE_NV_CUINFO"
        /*0018*/ 	.short	0x0002
        /*001a*/ 	.short	0x0064
        /*001c*/ 	.short	0x0082
	.zero		2


//--------------------- .nv.info                  --------------------------
	.section	.nv.info,"",@"SHT_CUDA_INFO"
	.align	4


	//----- nvinfo : EIATTR_REGCOUNT
	.align		4
        /*0000*/ 	.byte	0x04, 0x2f
        /*0002*/ 	.short	(.L_1 - .L_0)
	.align		4
.L_0:
        /*0004*/ 	.word	index@(_Z20assign_colors_kerneliPiiS_S_S_Pb)
        /*0008*/ 	.word	0x00000014


	//----- nvinfo : EIATTR_FRAME_SIZE
	.align		4
.L_1:
        /*000c*/ 	.byte	0x04, 0x11
        /*000e*/ 	.short	(.L_3 - .L_2)
	.align		4
.L_2:
        /*0010*/ 	.word	index@(_Z20assign_colors_kerneliPiiS_S_S_Pb)
        /*0014*/ 	.word	0x00000000


	//----- nvinfo : EIATTR_MIN_STACK_SIZE
	.align		4
.L_3:
        /*0018*/ 	.byte	0x04, 0x12
        /*001a*/ 	.short	(.L_5 - .L_4)
	.align		4
.L_4:
        /*001c*/ 	.word	index@(_Z20assign_colors_kerneliPiiS_S_S_Pb)
        /*0020*/ 	.word	0x00000000
.L_5:


//--------------------- .nv.compat                --------------------------
	.section	.nv.compat,"",@"SHT_CUDA_COMPAT_INFO"
	.align	4
        /*0000*/ 	.byte	0x02, 0x09, 0x00, 0x00, 0x02, 0x02, 0x01, 0x00, 0x02, 0x05, 0x05, 0x00, 0x03, 0x07, 0x01, 0x01
        /*0010*/ 	.byte	0x02, 0x03, 0x00, 0x00, 0x02, 0x06, 0x01, 0x00, 0x04, 0x0b, 0x08, 0x00, 0x09, 0x00, 0x00, 0x00
        /*0020*/ 	.byte	0x00, 0x00, 0x00, 0x00


//--------------------- .nv.info._Z20assign_colors_kerneliPiiS_S_S_Pb --------------------------
	.section	.nv.info._Z20assign_colors_kerneliPiiS_S_S_Pb,"",@"SHT_CUDA_INFO"
	.sectionflags	@""
	.align	4


	//----- nvinfo : EIATTR_CUDA_API_VERSION
	.align		4
        /*0000*/ 	.byte	0x04, 0x37
        /*0002*/ 	.short	(.L_7 - .L_6)
.L_6:
        /*0004*/ 	.word	0x00000082


	//----- nvinfo : EIATTR_KPARAM_INFO
	.align		4
.L_7:
        /*0008*/ 	.byte	0x04, 0x17
        /*000a*/ 	.short	(.L_9 - .L_8)
.L_8:
        /*000c*/ 	.word	0x00000000
        /*0010*/ 	.short	0x0006
        /*0012*/ 	.short	0x0030
        /*0014*/ 	.byte	0x00, 0xf5, 0x21, 0x00


	//----- nvinfo : EIATTR_KPARAM_INFO
	.align		4
.L_9:
        /*0018*/ 	.byte	0x04, 0x17
        /*001a*/ 	.short	(.L_11 - .L_10)
.L_10:
        /*001c*/ 	.word	0x00000000
        /*0020*/ 	.short	0x0005
        /*0022*/ 	.short	0x0028
        /*0024*/ 	.byte	0x00, 0xf5, 0x21, 0x00


	//----- nvinfo : EIATTR_KPARAM_INFO
	.align		4
.L_11:
        /*0028*/ 	.byte	0x04, 0x17
        /*002a*/ 	.short	(.L_13 - .L_12)
.L_12:
        /*002c*/ 	.word	0x00000000
        /*0030*/ 	.short	0x0004
        /*0032*/ 	.short	0x0020
        /*0034*/ 	.byte	0x00, 0xf5, 0x21, 0x00


	//----- nvinfo : EIATTR_KPARAM_INFO
	.align		4
.L_13:
        /*0038*/ 	.byte	0x04, 0x17
        /*003a*/ 	.short	(.L_15 - .L_14)
.L_14:
        /*003c*/ 	.word	0x00000000
        /*0040*/ 	.short	0x0003
        /*0042*/ 	.short	0x0018
        /*0044*/ 	.byte	0x00, 0xf5, 0x21, 0x00


	//----- nvinfo : EIATTR_KPARAM_INFO
	.align		4
.L_15:
        /*0048*/ 	.byte	0x04, 0x17
        /*004a*/ 	.short	(.L_17 - .L_16)
.L_16:
        /*004c*/ 	.word	0x00000000
        /*0050*/ 	.short	0x0002
        /*0052*/ 	.short	0x0010
        /*0054*/ 	.byte	0x00, 0xf0, 0x11, 0x00


	//----- nvinfo : EIATTR_KPARAM_INFO
	.align		4
.L_17:
        /*0058*/ 	.byte	0x04, 0x17
        /*005a*/ 	.short	(.L_19 - .L_18)
.L_18:
        /*005c*/ 	.word	0x00000000
        /*0060*/ 	.short	0x0001
        /*0062*/ 	.short	0x0008
        /*0064*/ 	.byte	0x00, 0xf5, 0x21, 0x00


	//----- nvinfo : EIATTR_KPARAM_INFO
	.align		4
.L_19:
        /*0068*/ 	.byte	0x04, 0x17
        /*006a*/ 	.short	(.L_21 - .L_20)
.L_20:
        /*006c*/ 	.word	0x00000000
        /*0070*/ 	.short	0x0000
        /*0072*/ 	.short	0x0000
        /*0074*/ 	.byte	0x00, 0xf0, 0x11, 0x00


	//----- nvinfo : EIATTR_SPARSE_MMA_MASK
	.align		4
.L_21:
        /*0078*/ 	.byte	0x03, 0x50
        /*007a*/ 	.short	0x0000


	//----- nvinfo : EIATTR_MAXREG_COUNT
	.align		4
        /*007c*/ 	.byte	0x03, 0x1b
        /*007e*/ 	.short	0x00ff


	//----- nvinfo : EIATTR_MERCURY_ISA_VERSION
	.align		4
        /*0080*/ 	.byte	0x03, 0x5f
        /*0082*/ 	.short	0x0101


	//----- nvinfo : EIATTR_VRC_CTA_INIT_COUNT
	.align		4
        /*0084*/ 	.byte	0x02, 0x4a
	.zero		1
	.zero		1


	//----- nvinfo : EIATTR_EXIT_INSTR_OFFSETS
	.align		4
        /*0088*/ 	.byte	0x04, 0x1c
        /*008a*/ 	.short	(.L_23 - .L_22)


	//   ....[0]....
.L_22:
        /*008c*/ 	.word	0x00000670


	//   ....[1]....
        /*0090*/ 	.word	0x00000760


	//   ....[2]....
        /*0094*/ 	.word	0x000007b0


	//----- nvinfo : EIATTR_CRS_STACK_SIZE
	.align		4
.L_23:
        /*0098*/ 	.byte	0x04, 0x1e
        /*009a*/ 	.short	(.L_25 - .L_24)
.L_24:
        /*009c*/ 	.word	0x00000000


	//----- nvinfo : EIATTR_CBANK_PARAM_SIZE
	.align		4
.L_25:
        /*00a0*/ 	.byte	0x03, 0x19
        /*00a2*/ 	.short	0x0038


	//----- nvinfo : EIATTR_PARAM_CBANK
	.align		4
        /*00a4*/ 	.byte	0x04, 0x0a
        /*00a6*/ 	.short	(.L_27 - .L_26)
	.align		4
.L_26:
        /*00a8*/ 	.word	index@(.nv.constant0._Z20assign_colors_kerneliPiiS_S_S_Pb)
        /*00ac*/ 	.short	0x0380
        /*00ae*/ 	.short	0x0038


	//----- nvinfo : EIATTR_SW_WAR
	.align		4
.L_27:
        /*00b0*/ 	.byte	0x04, 0x36
        /*00b2*/ 	.short	(.L_29 - .L_28)
.L_28:
        /*00b4*/ 	.word	0x00000008
.L_29:


//--------------------- .nv.callgraph             --------------------------
	.section	.nv.callgraph,"",@"SHT_CUDA_CALLGRAPH"
	.align	4
	.sectionentsize	8
	.align		4
        /*0000*/ 	.word	0x00000000
	.align		4
        /*0004*/ 	.word	0xffffffff
	.align		4
        /*0008*/ 	.word	0x00000000
	.align		4
        /*000c*/ 	.word	0xfffffffe
	.align		4
        /*0010*/ 	.word	0x00000000
	.align		4
        /*0014*/ 	.word	0xfffffffd
	.align		4
        /*0018*/ 	.word	0x00000000
	.align		4
        /*001c*/ 	.word	0xfffffffc


//--------------------- .text._Z20assign_colors_kerneliPiiS_S_S_Pb --------------------------
	.section	.text._Z20assign_colors_kerneliPiiS_S_S_Pb,"ax",@progbits
	.align	128
        .global         _Z20assign_colors_kerneliPiiS_S_S_Pb
        .type           _Z20assign_colors_kerneliPiiS_S_S_Pb,@function
        .size           _Z20assign_colors_kerneliPiiS_S_S_Pb,(.L_x_14 - _Z20assign_colors_kerneliPiiS_S_S_Pb)
        .other          _Z20assign_colors_kerneliPiiS_S_S_Pb,@"STO_CUDA_ENTRY STV_DEFAULT"
_Z20assign_colors_kerneliPiiS_S_S_Pb:
.text._Z20assign_colors_kerneliPiiS_S_S_Pb:
[----:B------:R-:W-:Y:S01]  /*0000*/  LDC R1, c[0x0][0x37c] ;  /* 0x0000df00ff017b82 */ /* 0x000fe20000000800 */
[----:B------:R-:W0:Y:S01]  /*0010*/  LDCU UR7, c[0x0][0x390] ;  /* 0x00007200ff0777ac */ /* 0x000e220008000800 */
[----:B------:R-:W1:Y:S06]  /*0020*/  S2R R5, SR_TID.X ;  /* 0x0000000000057919 */ /* 0x000e6c0000002100 */
[----:B------:R-:W1:Y:S01]  /*0030*/  S2UR UR6, SR_CTAID.X ;  /* 0x00000000000679c3 */ /* 0x000e620000002500 */
[----:B------:R-:W2:Y:S07]  /*0040*/  LDCU.64 UR4, c[0x0][0x358] ;  /* 0x00006b00ff0477ac */ /* 0x000eae0008000a00 */
[----:B------:R-:W1:Y:S01]  /*0050*/  LDC R0, c[0x0][0x360] ;  /* 0x0000d800ff007b82 */ /* 0x000e620000000800 */
[----:B0-----:R-:W-:-:S05]  /*0060*/  IMAD.U32 R3, RZ, RZ, UR7 ;  /* 0x00000007ff037e24 */ /* 0x001fca000f8e00ff */
[----:B------:R-:W-:Y:S01]  /*0070*/  ISETP.GE.AND P0, PT, R3, RZ, PT ;  /* 0x000000ff0300720c */ /* 0x000fe20003f06270 */
[----:B-1----:R-:W-:-:S12]  /*0080*/  IMAD R0, R0, UR6, R5 ;  /* 0x0000000600007c24 */ /* 0x002fd8000f8e0205 */
[----:B--2---:R-:W-:Y:S05]  /*0090*/  @!P0 BRA `(.L_x_0) ;  /* 0x0000000000e08947 */ /* 0x004fea0003800000 */
[C---:B------:R-:W-:Y:S01]  /*00a0*/  ISETP.GE.U32.AND P1, PT, R3.reuse, 0x7, PT ;  /* 0x000000070300780c */ /* 0x040fe20003f26070 */
[----:B------:R-:W-:Y:S02]  /*00b0*/  VIADD R2, R3, 0x1 ;  /* 0x0000000103027836 */ /* 0x000fe40000000000 */
[----:B------:R-:W-:Y:S02]  /*00c0*/  IMAD R6, R0, R3, R0 ;  /* 0x0000000300067224 */ /* 0x000fe400078e0200 */
[----:B------:R-:W-:Y:S01]  /*00d0*/  IMAD.MOV.U32 R7, RZ, RZ, RZ ;  /* 0x000000ffff077224 */ /* 0x000fe200078e00ff */
[----:B------:R-:W-:-:S04]  /*00e0*/  LOP3.LUT R11, R2, 0x7, RZ, 0xc0, !PT ;  /* 0x00000007020b7812 */ /* 0x000fc800078ec0ff */
[----:B------:R-:W-:-:S03]  /*00f0*/  ISETP.NE.AND P0, PT, R11, RZ, PT ;  /* 0x000000ff0b00720c */ /* 0x000fc60003f05270 */
[----:B------:R-:W-:Y:S10]  /*0100*/  @!P1 BRA `(.L_x_1) ;  /* 0x00000000004c9947 */ /* 0x000ff40003800000 */
[----:B------:R-:W0:Y:S01]  /*0110*/  LDC.64 R12, c[0x0][0x3b0] ;  /* 0x0000ec00ff0c7b82 */ /* 0x000e220000000a00 */
[----:B------:R-:W-:Y:S01]  /*0120*/  LOP3.LUT R7, R2, 0xfffffff8, RZ, 0xc0, !PT ;  /* 0xfffffff802077812 */ /* 0x000fe200078ec0ff */
[----:B------:R-:W-:-:S04]  /*0130*/  IMAD.MOV.U32 R9, RZ, RZ, R6 ;  /* 0x000000ffff097224 */ /* 0x000fc800078e0006 */
[----:B------:R-:W-:-:S07]  /*0140*/  IMAD.MOV R8, RZ, RZ, -R7 ;  /* 0x000000ffff087224 */ /* 0x000fce00078e0a07 */
.L_x_2:
[----:B------:R-:W-:Y:S01]  /*0150*/  SHF.R.S32.HI R10, RZ, 0x1f, R9 ;  /* 0x0000001fff0a7819 */ /* 0x000fe20000011409 */
[----:B------:R-:W-:Y:S01]  /*0160*/  VIADD R8, R8, 0x8 ;  /* 0x0000000808087836 */ /* 0x000fe20000000000 */
[C---:B01----:R-:W-:Y:S01]  /*0170*/  IADD3 R4, P1, P2, R9.reuse, 0x3, R12 ;  /* 0x0000000309047810 */ /* 0x043fe20007a3e00c */
[----:B------:R-:W-:-:S03]  /*0180*/  VIADD R9, R9, 0x8 ;  /* 0x0000000809097836 */ /* 0x000fc60000000000 */
[----:B------:R-:W-:Y:S02]  /*0190*/  IADD3.X R5, PT, PT, R10, R13, RZ, P1, P2 ;  /* 0x0000000d0a057210 */ /* 0x000fe40000fe44ff */
[----:B------:R-:W-:-:S03]  /*01a0*/  ISETP.NE.AND P1, PT, R8, RZ, PT ;  /* 0x000000ff0800720c */ /* 0x000fc60003f25270 */
[----:B------:R1:W-:Y:S04]  /*01b0*/  STG.E.U8 desc[UR4][R4.64+-0x3], RZ ;  /* 0xfffffdff04007986 */ /* 0x0003e8000c101104 */
[----:B------:R1:W-:Y:S04]  /*01c0*/  STG.E.U8 desc[UR4][R4.64+-0x2], RZ ;  /* 0xfffffeff04007986 */ /* 0x0003e8000c101104 */
[----:B------:R1:W-:Y:S04]  /*01d0*/  STG.E.U8 desc[UR4][R4.64+-0x1], RZ ;  /* 0xffffffff04007986 */ /* 0x0003e8000c101104 */
[----:B------:R1:W-:Y:S04]  /*01e0*/  STG.E.U8 desc[UR4][R4.64], RZ ;  /* 0x000000ff04007986 */ /* 0x0003e8000c101104 */
[----:B------:R1:W-:Y:S04]  /*01f0*/  STG.E.U8 desc[UR4][R4.64+0x1], RZ ;  /* 0x000001ff04007986 */ /* 0x0003e8000c101104 */
[----:B------:R1:W-:Y:S04]  /*0200*/  STG.E.U8 desc[UR4][R4.64+0x2], RZ ;  /* 0x000002ff04007986 */ /* 0x0003e8000c101104 */
[----:B------:R1:W-:Y:S04]  /*0210*/  STG.E.U8 desc[UR4][R4.64+0x3], RZ ;  /* 0x000003ff04007986 */ /* 0x0003e8000c101104 */
[----:B------:R1:W-:Y:S01]  /*0220*/  STG.E.U8 desc[UR4][R4.64+0x4], RZ ;  /* 0x000004ff04007986 */ /* 0x0003e2000c101104 */
[----:B------:R-:W-:Y:S05]  /*0230*/  @P1 BRA `(.L_x_2) ;  /* 0xfffffffc00c41947 */ /* 0x000fea000383ffff */
.L_x_1:
[----:B------:R-:W-:Y:S05]  /*0240*/  @!P0 BRA `(.L_x_0) ;  /* 0x0000000000748947 */ /* 0x000fea0003800000 */
[----:B------:R-:W-:Y:S02]  /*0250*/  ISETP.GE.U32.AND P0, PT, R11, 0x4, PT ;  /* 0x000000040b00780c */ /* 0x000fe40003f06070 */
[----:B------:R-:W-:-:S11]  /*0260*/  LOP3.LUT P1, R2, R2, 0x3, RZ, 0xc0, !PT ;  /* 0x0000000302027812 */ /* 0x000fd6000782c0ff */
[----:B------:R-:W-:Y:S05]  /*0270*/  @!P0 BRA `(.L_x_3) ;  /* 0x0000000000248947 */ /* 0x000fea0003800000 */
[----:B------:R-:W0:Y:S01]  /*0280*/  LDCU.64 UR6, c[0x0][0x3b0] ;  /* 0x00007600ff0677ac */ /* 0x000e220008000a00 */
[----:B-1----:R-:W-:Y:S02]  /*0290*/  IMAD.IADD R5, R6, 0x1, R7 ;  /* 0x0000000106057824 */ /* 0x002fe400078e0207 */
[----:B------:R-:W-:-:S03]  /*02a0*/  VIADD R7, R7, 0x4 ;  /* 0x0000000407077836 */ /* 0x000fc60000000000 */
[----:B0-----:R-:W-:-:S04]  /*02b0*/  IADD3 R4, P0, PT, R5, UR6, RZ ;  /* 0x0000000605047c10 */ /* 0x001fc8000ff1e0ff */
[----:B------:R-:W-:-:S05]  /*02c0*/  LEA.HI.X.SX32 R5, R5, UR7, 0x1, P0 ;  /* 0x0000000705057c11 */ /* 0x000fca00080f0eff */
[----:B------:R0:W-:Y:S04]  /*02d0*/  STG.E.U8 desc[UR4][R4.64], RZ ;  /* 0x000000ff04007986 */ /* 0x0001e8000c101104 */
[----:B------:R0:W-:Y:S04]  /*02e0*/  STG.E.U8 desc[UR4][R4.64+0x1], RZ ;  /* 0x000001ff04007986 */ /* 0x0001e8000c101104 */
[----:B------:R0:W-:Y:S04]  /*02f0*/  STG.E.U8 desc[UR4][R4.64+0x2], RZ ;  /* 0x000002ff04007986 */ /* 0x0001e8000c101104 */
[----:B------:R0:W-:Y:S02]  /*0300*/  STG.E.U8 desc[UR4][R4.64+0x3], RZ ;  /* 0x000003ff04007986 */ /* 0x0001e4000c101104 */
.L_x_3:
[----:B------:R-:W-:Y:S05]  /*0310*/  @!P1 BRA `(.L_x_0) ;  /* 0x0000000000409947 */ /* 0x000fea0003800000 */
[----:B01----:R-:W-:Y:S02]  /*0320*/  LOP3.LUT R4, R3, 0x1, RZ, 0xc0, !PT ;  /* 0x0000000103047812 */ /* 0x003fe400078ec0ff */
[----:B------:R-:W-:Y:S02]  /*0330*/  ISETP.NE.AND P1, PT, R2, 0x1, PT ;  /* 0x000000010200780c */ /* 0x000fe40003f25270 */
[----:B------:R-:W-:-:S13]  /*0340*/  ISETP.NE.U32.AND P0, PT, R4, 0x1, PT ;  /* 0x000000010400780c */ /* 0x000fda0003f05070 */
[----:B------:R-:W0:Y:S01]  /*0350*/  @P0 LDC.64 R8, c[0x0][0x3b0] ;  /* 0x0000ec00ff080b82 */ /* 0x000e220000000a00 */
[----:B------:R-:W-:Y:S05]  /*0360*/  @!P1 BRA `(.L_x_4) ;  /* 0x00000000001c9947 */ /* 0x000fea0003800000 */
[----:B------:R-:W1:Y:S01]  /*0370*/  LDCU.64 UR6, c[0x0][0x3b0] ;  /* 0x00007600ff0677ac */ /* 0x000e620008000a00 */
[----:B------:R-:W-:Y:S01]  /*0380*/  IMAD.IADD R2, R6, 0x1, R7 ;  /* 0x0000000106027824 */ /* 0x000fe200078e0207 */
[----:B------:R-:W-:-:S04]  /*0390*/  IADD3 R7, PT, PT, R7, 0x2, RZ ;  /* 0x0000000207077810 */ /* 0x000fc80007ffe0ff */
[----:B-1----:R-:W-:-:S04]  /*03a0*/  IADD3 R4, P1, PT, R2, UR6, RZ ;  /* 0x0000000602047c10 */ /* 0x002fc8000ff3e0ff */
[----:B------:R-:W-:-:S05]  /*03b0*/  LEA.HI.X.SX32 R5, R2, UR7, 0x1, P1 ;  /* 0x0000000702057c11 */ /* 0x000fca00088f0eff */
[----:B------:R1:W-:Y:S04]  /*03c0*/  STG.E.U8 desc[UR4][R4.64], RZ ;  /* 0x000000ff04007986 */ /* 0x0003e8000c101104 */
[----:B------:R1:W-:Y:S02]  /*03d0*/  STG.E.U8 desc[UR4][R4.64+0x1], RZ ;  /* 0x000001ff04007986 */ /* 0x0003e4000c101104 */
.L_x_4:
[----:B------:R-:W-:-:S05]  /*03e0*/  @P0 IMAD.IADD R6, R6, 0x1, R7 ;  /* 0x0000000106060824 */ /* 0x000fca00078e0207 */
[----:B01----:R-:W-:-:S04]  /*03f0*/  @P0 IADD3 R4, P1, PT, R6, R8, RZ ;  /* 0x0000000806040210 */ /* 0x003fc80007f3e0ff */
[----:B------:R-:W-:-:S05]  /*0400*/  @P0 LEA.HI.X.SX32 R5, R6, R9, 0x1, P1 ;  /* 0x0000000906050211 */ /* 0x000fca00008f0eff */
[----:B------:R2:W-:Y:S04]  /*0410*/  @P0 STG.E.U8 desc[UR4][R4.64], RZ ;  /* 0x000000ff04000986 */ /* 0x0005e8000c101104 */
.L_x_0:
[----:B------:R-:W3:Y:S01]  /*0420*/  LDC.64 R6, c[0x0][0x388] ;  /* 0x0000e200ff067b82 */ /* 0x000ee20000000a00 */
[----:B------:R-:W4:Y:S01]  /*0430*/  LDCU UR8, c[0x0][0x390] ;  /* 0x00007200ff0877ac */ /* 0x000f220008000800 */
[----:B------:R-:W3:Y:S06]  /*0440*/  LDCU.64 UR6, c[0x0][0x3b0] ;  /* 0x00007600ff0677ac */ /* 0x000eec0008000a00 */
[----:B012---:R-:W0:Y:S01]  /*0450*/  LDC.64 R4, c[0x0][0x398] ;  /* 0x0000e600ff047b82 */ /* 0x007e220000000a00 */
[----:B---3--:R-:W-:-:S05]  /*0460*/  IMAD.WIDE R6, R0, 0x4, R6 ;  /* 0x0000000400067825 */ /* 0x008fca00078e0206 */
[----:B------:R-:W0:Y:S02]  /*0470*/  LDG.E R2, desc[UR4][R6.64] ;  /* 0x0000000406027981 */ /* 0x000e24000c1e1900 */
[----:B0-----:R-:W-:-:S05]  /*0480*/  IMAD.WIDE R4, R2, 0x4, R4 ;  /* 0x0000000402047825 */ /* 0x001fca00078e0204 */
[----:B------:R-:W2:Y:S01]  /*0490*/  LDG.E R10, desc[UR4][R4.64] ;  /* 0x00000004040a7981 */ /* 0x000ea2000c1e1900 */
[----:B------:R-:W-:Y:S01]  /*04a0*/  BSSY.RECONVERGENT B0, `(.L_x_5) ;  /* 0x000001b000007945 */ /* 0x000fe20003800200 */
[----:B--2---:R-:W-:-:S13]  /*04b0*/  ISETP.GE.AND P0, PT, R10, 0x1, PT ;  /* 0x000000010a00780c */ /* 0x004fda0003f06270 */
[----:B----4-:R-:W-:Y:S05]  /*04c0*/  @!P0 BRA `(.L_x_6) ;  /* 0x0000000000608947 */ /* 0x010fea0003800000 */
[----:B------:R-:W0:Y:S01]  /*04d0*/  LDC.64 R6, c[0x0][0x3a0] ;  /* 0x0000e800ff067b82 */ /* 0x000e220000000a00 */
[----:B------:R-:W-:Y:S02]  /*04e0*/  IMAD.MOV.U32 R14, RZ, RZ, R10 ;  /* 0x000000ffff0e7224 */ /* 0x000fe400078e000a */
[----:B------:R-:W-:Y:S02]  /*04f0*/  IMAD R17, R0, R3, R0 ;  /* 0x0000000300117224 */ /* 0x000fe400078e0200 */
[----:B------:R-:W-:-:S03]  /*0500*/  IMAD.MOV.U32 R15, RZ, RZ, RZ ;  /* 0x000000ffff0f7224 */ /* 0x000fc600078e00ff */
[----:B------:R-:W1:Y:S04]  /*0510*/  LDC.64 R8, c[0x0][0x3a8] ;  /* 0x0000ea00ff087b82 */ /* 0x000e680000000a00 */
.L_x_9:
[----:B------:R-:W-:-:S04]  /*0520*/  IMAD.U32 R3, RZ, RZ, UR8 ;  /* 0x00000008ff037e24 */ /* 0x000fc8000f8e00ff */
[----:B0-----:R-:W-:-:S04]  /*0530*/  IMAD R11, R2, R3, R15 ;  /* 0x00000003020b7224 */ /* 0x001fc800078e020f */
[----:B0-----:R-:W-:-:S06]  /*0540*/  IMAD.WIDE R10, R11, 0x4, R6 ;  /* 0x000000040b0a7825 */ /* 0x001fcc00078e0206 */
[----:B------:R-:W1:Y:S02]  /*0550*/  LDG.E R11, desc[UR4][R10.64] ;  /* 0x000000040a0b7981 */ /* 0x000e64000c1e1900 */
[----:B-1----:R-:W-:-:S06]  /*0560*/  IMAD.WIDE R12, R11, 0x4, R8 ;  /* 0x000000040b0c7825 */ /* 0x002fcc00078e0208 */
[----:B------:R-:W2:Y:S01]  /*0570*/  LDG.E R12, desc[UR4][R12.64] ;  /* 0x000000040c0c7981 */ /* 0x000ea2000c1e1900 */
[----:B------:R-:W-:Y:S01]  /*0580*/  BSSY.RECONVERGENT B1, `(.L_x_7) ;  /* 0x000000a000017945 */ /* 0x000fe20003800200 */
[----:B------:R-:W-:Y:S01]  /*0590*/  VIADD R15, R15, 0x1 ;  /* 0x000000010f0f7836 */ /* 0x000fe20000000000 */
[----:B--2---:R-:W-:-:S13]  /*05a0*/  ISETP.GE.AND P0, PT, R12, RZ, PT ;  /* 0x000000ff0c00720c */ /* 0x004fda0003f06270 */
[----:B------:R-:W-:Y:S05]  /*05b0*/  @!P0 BRA `(.L_x_8) ;  /* 0x0000000000188947 */ /* 0x000fea0003800000 */
[----:B------:R-:W-:Y:S01]  /*05c0*/  IADD3 R11, PT, PT, R17, R12, RZ ;  /* 0x0000000c110b7210 */ /* 0x000fe20007ffe0ff */
[----:B------:R-:W-:-:S03]  /*05d0*/  IMAD.MOV.U32 R12, RZ, RZ, 0x1 ;  /* 0x00000001ff0c7424 */ /* 0x000fc600078e00ff */
[----:B------:R-:W-:-:S04]  /*05e0*/  IADD3 R10, P0, PT, R11, UR6, RZ ;  /* 0x000000060b0a7c10 */ /* 0x000fc8000ff1e0ff */
[----:B------:R-:W-:-:S05]  /*05f0*/  LEA.HI.X.SX32 R11, R11, UR7, 0x1, P0 ;  /* 0x000000070b0b7c11 */ /* 0x000fca00080f0eff */
[----:B------:R0:W-:Y:S04]  /*0600*/  STG.E.U8 desc[UR4][R10.64], R12 ;  /* 0x0000000c0a007986 */ /* 0x0001e8000c101104 */
[----:B------:R0:W5:Y:S02]  /*0610*/  LDG.E R14, desc[UR4][R4.64] ;  /* 0x00000004040e7981 */ /* 0x000164000c1e1900 */
.L_x_8:
[----:B------:R-:W-:Y:S05]  /*0620*/  BSYNC.RECONVERGENT B1 ;  /* 0x0000000000017941 */ /* 0x000fea0003800200 */
.L_x_7:
[----:B-----5:R-:W-:-:S13]  /*0630*/  ISETP.GE.AND P0, PT, R15, R14, PT ;  /* 0x0000000e0f00720c */ /* 0x020fda0003f06270 */
[----:B------:R-:W-:Y:S05]  /*0640*/  @!P0 BRA `(.L_x_9) ;  /* 0xfffffffc00b48947 */ /* 0x000fea000383ffff */
.L_x_6:
[----:B------:R-:W-:Y:S05]  /*0650*/  BSYNC.RECONVERGENT B0 ;  /* 0x0000000000007941 */ /* 0x000fea0003800200 */
.L_x_5:
[----:B------:R-:W-:-:S13]  /*0660*/  ISETP.GE.AND P0, PT, R3, RZ, PT ;  /* 0x000000ff0300720c */ /* 0x000fda0003f06270 */
[----:B------:R-:W-:Y:S05]  /*0670*/  @!P0 EXIT ;  /* 0x000000000000894d */ /* 0x000fea0003800000 */
[----:B------:R-:W-:Y:S01]  /*0680*/  BSSY.RECONVERGENT B0, `(.L_x_10) ;  /* 0x000000f000007945 */ /* 0x000fe20003800200 */
[----:B------:R-:W-:Y:S01]  /*0690*/  IMAD R0, R0, R3, R0 ;  /* 0x0000000300007224 */ /* 0x000fe200078e0200 */
[----:B------:R-:W1:Y:S01]  /*06a0*/  LDCU UR8, c[0x0][0x390] ;  /* 0x00007200ff0877ac */ /* 0x000e620008000800 */
[----:B------:R-:W-:Y:S01]  /*06b0*/  IMAD.MOV.U32 R7, RZ, RZ, RZ ;  /* 0x000000ffff077224 */ /* 0x000fe200078e00ff */
[----:B------:R-:W2:Y:S06]  /*06c0*/  LDCU.64 UR6, c[0x0][0x3b0] ;  /* 0x00007600ff0677ac */ /* 0x000eac0008000a00 */
.L_x_12:
[----:B------:R-:W-:-:S05]  /*06d0*/  IMAD.IADD R3, R0, 0x1, R7 ;  /* 0x0000000100037824 */ /* 0x000fca00078e0207 */
[----:B0-2---:R-:W-:-:S04]  /*06e0*/  IADD3 R4, P0, PT, R3, UR6, RZ ;  /* 0x0000000603047c10 */ /* 0x005fc8000ff1e0ff */
[----:B------:R-:W-:-:S05]  /*06f0*/  LEA.HI.X.SX32 R5, R3, UR7, 0x1, P0 ;  /* 0x0000000703057c11 */ /* 0x000fca00080f0eff */
[----:B------:R-:W2:Y:S02]  /*0700*/  LDG.E.U8 R4, desc[UR4][R4.64] ;  /* 0x0000000404047981 */ /* 0x000ea4000c1e1100 */
[----:B--2---:R-:W-:-:S13]  /*0710*/  ISETP.NE.AND P0, PT, R4, RZ, PT ;  /* 0x000000ff0400720c */ /* 0x004fda0003f05270 */
[----:B------:R-:W-:Y:S05]  /*0720*/  @!P0 BRA `(.L_x_11) ;  /* 0x0000000000108947 */ /* 0x000fea0003800000 */
[C---:B-1----:R-:W-:Y:S01]  /*0730*/  ISETP.NE.AND P0, PT, R7.reuse, UR8, PT ;  /* 0x0000000807007c0c */ /* 0x042fe2000bf05270 */
[----:B------:R-:W-:-:S12]  /*0740*/  VIADD R7, R7, 0x1 ;  /* 0x0000000107077836 */ /* 0x000fd80000000000 */
[----:B------:R-:W-:Y:S05]  /*0750*/  @P0 BRA `(.L_x_12) ;  /* 0xfffffffc00dc0947 */ /* 0x000fea000383ffff */
[----:B------:R-:W-:Y:S05]  /*0760*/  EXIT ;  /* 0x000000000000794d */ /* 0x000fea0003800000 */
.L_x_11:
[----:B-1----:R-:W-:Y:S05]  /*0770*/  BSYNC.RECONVERGENT B0 ;  /* 0x0000000000007941 */ /* 0x002fea0003800200 */
.L_x_10:
[----:B------:R-:W0:Y:S02]  /*0780*/  LDC.64 R4, c[0x0][0x3a8] ;  /* 0x0000ea00ff047b82 */ /* 0x000e240000000a00 */
[----:B0-----:R-:W-:-:S05]  /*0790*/  IMAD.WIDE R2, R2, 0x4, R4 ;  /* 0x0000000402027825 */ /* 0x001fca00078e0204 */
[----:B------:R-:W-:Y:S01]  /*07a0*/  STG.E desc[UR4][R2.64], R7 ;  /* 0x0000000702007986 */ /* 0x000fe2000c101904 */
[----:B------:R-:W-:Y:S05]  /*07b0*/  EXIT ;  /* 0x000000000000794d */ /* 0x000fea0003800000 */
.L_x_13:
[----:B------:R-:W-:-:S00]  /*07c0*/  BRA `(.L_x_13) ;  /* 0xfffffffc00fc7947 */ /* 0x000fc0000383ffff */
[----:B------:R-:W-:-:S00]  /*07d0*/  NOP ;  /* 0x0000000000007918 */ /* 0x000fc00000000000 */
        /* <DEDUP_REMOVED lines=10> */
.L_x_14:


//--------------------- .nv.shared.reserved.0     --------------------------
	.section	.nv.shared.reserved.0,"aw",@nobits
	.weak		__nv_reservedSMEM_offset_0_alias
	.size		__nv_reservedSMEM_offset_0_alias, 0, 64
	.other		__nv_reservedSMEM_offset_0_alias,@"STO_CUDA_RESERVED_SHARED STV_DEFAULT"
__nv_reservedSMEM_offset_0_alias:
	.zero		0
	.zero		64


//--------------------- .nv.constant0._Z20assign_colors_kerneliPiiS_S_S_Pb --------------------------
	.section	.nv.constant0._Z20assign_colors_kerneliPiiS_S_S_Pb,"a",@progbits
	.sectionflags	@""
	.align	4
.nv.constant0._Z20assign_colors_kerneliPiiS_S_S_Pb:
	.zero		952


//--------------------- SYMBOLS --------------------------

	.type		.nv.reservedSmem.offset0,@object
	.size		.nv.reservedSmem.offset0,0x4
